//
// Generated by NVIDIA NVVM Compiler
//
// Compiler Build ID: CL-36424714
// Cuda compilation tools, release 13.0, V13.0.88
// Based on NVVM 20.0.0
//

.version 9.0
.target sm_100
.address_size 64

	// .globl	_Z11prefix_sum1IiiEvPT_PKT0_S4_lliS1_
.extern .shared .align 16 .b8 temp[];

.visible .entry _Z11prefix_sum1IiiEvPT_PKT0_S4_lliS1_(
	.param .u64 .ptr .align 1 _Z11prefix_sum1IiiEvPT_PKT0_S4_lliS1__param_0,
	.param .u64 .ptr .align 1 _Z11prefix_sum1IiiEvPT_PKT0_S4_lliS1__param_1,
	.param .u64 .ptr .align 1 _Z11prefix_sum1IiiEvPT_PKT0_S4_lliS1__param_2,
	.param .u64 _Z11prefix_sum1IiiEvPT_PKT0_S4_lliS1__param_3,
	.param .u64 _Z11prefix_sum1IiiEvPT_PKT0_S4_lliS1__param_4,
	.param .u32 _Z11prefix_sum1IiiEvPT_PKT0_S4_lliS1__param_5,
	.param .u64 .ptr .align 1 _Z11prefix_sum1IiiEvPT_PKT0_S4_lliS1__param_6
)
{
	.reg .pred 	%p<19>;
	.reg .b32 	%r<81>;
	.reg .b64 	%rd<22>;

	ld.param.u64 	%rd2, [_Z11prefix_sum1IiiEvPT_PKT0_S4_lliS1__param_0];
	ld.param.u64 	%rd3, [_Z11prefix_sum1IiiEvPT_PKT0_S4_lliS1__param_1];
	ld.param.u64 	%rd4, [_Z11prefix_sum1IiiEvPT_PKT0_S4_lliS1__param_2];
	ld.param.u64 	%rd5, [_Z11prefix_sum1IiiEvPT_PKT0_S4_lliS1__param_3];
	ld.param.u64 	%rd6, [_Z11prefix_sum1IiiEvPT_PKT0_S4_lliS1__param_4];
	ld.param.u32 	%r37, [_Z11prefix_sum1IiiEvPT_PKT0_S4_lliS1__param_5];
	ld.param.u64 	%rd7, [_Z11prefix_sum1IiiEvPT_PKT0_S4_lliS1__param_6];
	mov.u32 	%r1, %tid.x;
	mov.u32 	%r2, %ctaid.x;
	mov.u32 	%r38, %ntid.x;
	mad.lo.s32 	%r3, %r2, %r38, %r1;
	setp.ge.s32 	%p1, %r3, %r37;
	@%p1 bra 	$L__BB0_38;
	setp.eq.s32 	%p2, %r3, 0;
	mov.b32 	%r70, 0;
	@%p2 bra 	$L__BB0_3;
	cvt.s64.s32 	%rd8, %r3;
	add.s64 	%rd9, %rd6, %rd8;
	cvta.to.global.u64 	%rd10, %rd4;
	shl.b64 	%rd11, %rd9, 2;
	add.s64 	%rd12, %rd10, %rd11;
	ld.global.u32 	%r40, [%rd12+-4];
	add.s64 	%rd13, %rd5, %rd8;
	cvta.to.global.u64 	%rd14, %rd3;
	shl.b64 	%rd15, %rd13, 2;
	add.s64 	%rd16, %rd14, %rd15;
	ld.global.u32 	%r41, [%rd16+-4];
	sub.s32 	%r70, %r40, %r41;
$L__BB0_3:
	shl.b32 	%r42, %r1, 2;
	mov.u32 	%r43, temp;
	add.s32 	%r6, %r43, %r42;
	st.shared.u32 	[%r6], %r70;
	bar.sync 	0;
	setp.eq.s32 	%p3, %r1, 0;
	@%p3 bra 	$L__BB0_5;
	ld.shared.u32 	%r44, [%r6+-4];
	ld.shared.u32 	%r45, [%r6];
	add.s32 	%r71, %r45, %r44;
	bra.uni 	$L__BB0_6;
$L__BB0_5:
	ld.shared.u32 	%r71, [temp];
$L__BB0_6:
	st.shared.u32 	[%r6+4096], %r71;
	bar.sync 	0;
	setp.lt.u32 	%p4, %r1, 2;
	@%p4 bra 	$L__BB0_8;
	ld.shared.u32 	%r46, [%r6+4088];
	ld.shared.u32 	%r47, [%r6+4096];
	add.s32 	%r72, %r47, %r46;
	bra.uni 	$L__BB0_9;
$L__BB0_8:
	ld.shared.u32 	%r72, [%r6+4096];
$L__BB0_9:
	st.shared.u32 	[%r6], %r72;
	bar.sync 	0;
	setp.lt.u32 	%p5, %r1, 4;
	@%p5 bra 	$L__BB0_11;
	ld.shared.u32 	%r48, [%r6+-16];
	ld.shared.u32 	%r49, [%r6];
	add.s32 	%r73, %r49, %r48;
	bra.uni 	$L__BB0_12;
$L__BB0_11:
	ld.shared.u32 	%r73, [%r6];
$L__BB0_12:
	st.shared.u32 	[%r6+4096], %r73;
	bar.sync 	0;
	setp.lt.u32 	%p6, %r1, 8;
	@%p6 bra 	$L__BB0_14;
	ld.shared.u32 	%r50, [%r6+4064];
	ld.shared.u32 	%r51, [%r6+4096];
	add.s32 	%r74, %r51, %r50;
	bra.uni 	$L__BB0_15;
$L__BB0_14:
	ld.shared.u32 	%r74, [%r6+4096];
$L__BB0_15:
	st.shared.u32 	[%r6], %r74;
	bar.sync 	0;
	setp.lt.u32 	%p7, %r1, 16;
	@%p7 bra 	$L__BB0_17;
	ld.shared.u32 	%r52, [%r6+-64];
	ld.shared.u32 	%r53, [%r6];
	add.s32 	%r75, %r53, %r52;
	bra.uni 	$L__BB0_18;
$L__BB0_17:
	ld.shared.u32 	%r75, [%r6];
$L__BB0_18:
	st.shared.u32 	[%r6+4096], %r75;
	bar.sync 	0;
	setp.lt.u32 	%p8, %r1, 32;
	@%p8 bra 	$L__BB0_20;
	ld.shared.u32 	%r54, [%r6+3968];
	ld.shared.u32 	%r55, [%r6+4096];
	add.s32 	%r76, %r55, %r54;
	bra.uni 	$L__BB0_21;
$L__BB0_20:
	ld.shared.u32 	%r76, [%r6+4096];
$L__BB0_21:
	st.shared.u32 	[%r6], %r76;
	bar.sync 	0;
	setp.lt.u32 	%p9, %r1, 64;
	@%p9 bra 	$L__BB0_23;
	ld.shared.u32 	%r56, [%r6+-256];
	ld.shared.u32 	%r57, [%r6];
	add.s32 	%r77, %r57, %r56;
	bra.uni 	$L__BB0_24;
$L__BB0_23:
	ld.shared.u32 	%r77, [%r6];
$L__BB0_24:
	st.shared.u32 	[%r6+4096], %r77;
	bar.sync 	0;
	setp.lt.u32 	%p10, %r1, 128;
	@%p10 bra 	$L__BB0_26;
	ld.shared.u32 	%r58, [%r6+3584];
	ld.shared.u32 	%r59, [%r6+4096];
	add.s32 	%r78, %r59, %r58;
	bra.uni 	$L__BB0_27;
$L__BB0_26:
	ld.shared.u32 	%r78, [%r6+4096];
$L__BB0_27:
	st.shared.u32 	[%r6], %r78;
	bar.sync 	0;
	setp.lt.u32 	%p11, %r1, 256;
	@%p11 bra 	$L__BB0_29;
	ld.shared.u32 	%r60, [%r6+-1024];
	ld.shared.u32 	%r61, [%r6];
	add.s32 	%r79, %r61, %r60;
	bra.uni 	$L__BB0_30;
$L__BB0_29:
	ld.shared.u32 	%r79, [%r6];
$L__BB0_30:
	st.shared.u32 	[%r6+4096], %r79;
	bar.sync 	0;
	setp.lt.u32 	%p12, %r1, 512;
	@%p12 bra 	$L__BB0_32;
	ld.shared.u32 	%r62, [%r6+2048];
	ld.shared.u32 	%r63, [%r6+4096];
	add.s32 	%r80, %r63, %r62;
	bra.uni 	$L__BB0_33;
$L__BB0_32:
	ld.shared.u32 	%r80, [%r6+4096];
$L__BB0_33:
	st.shared.u32 	[%r6], %r80;
	bar.sync 	0;
	ld.shared.u32 	%r64, [%r6];
	cvta.to.global.u64 	%rd17, %rd2;
	mul.wide.s32 	%rd18, %r3, 4;
	add.s64 	%rd1, %rd17, %rd18;
	st.global.u32 	[%rd1], %r64;
	bar.sync 	0;
	setp.eq.s32 	%p13, %r3, 1023;
	@%p13 bra 	$L__BB0_37;
	setp.eq.s32 	%p14, %r2, 0;
	@%p14 bra 	$L__BB0_36;
	shl.b32 	%r65, %r2, 10;
	or.b32  	%r66, %r65, 1023;
	setp.eq.s32 	%p15, %r3, %r66;
	add.s32 	%r67, %r37, -1;
	setp.eq.s32 	%p16, %r3, %r67;
	or.pred  	%p17, %p15, %p16;
	@%p17 bra 	$L__BB0_37;
	bra.uni 	$L__BB0_38;
$L__BB0_36:
	add.s32 	%r68, %r37, -1;
	setp.ne.s32 	%p18, %r3, %r68;
	@%p18 bra 	$L__BB0_38;
$L__BB0_37:
	ld.global.u32 	%r69, [%rd1];
	cvta.to.global.u64 	%rd19, %rd7;
	mul.wide.u32 	%rd20, %r2, 4;
	add.s64 	%rd21, %rd19, %rd20;
	st.global.u32 	[%rd21], %r69;
$L__BB0_38:
	ret;

}
	// .globl	_Z11prefix_sum2IiEvPT_i
.visible .entry _Z11prefix_sum2IiEvPT_i(
	.param .u64 .ptr .align 1 _Z11prefix_sum2IiEvPT_i_param_0,
	.param .u32 _Z11prefix_sum2IiEvPT_i_param_1
)
{
	.reg .pred 	%p<5>;
	.reg .b32 	%r<44>;
	.reg .b64 	%rd<5>;

	ld.param.u64 	%rd2, [_Z11prefix_sum2IiEvPT_i_param_0];
	ld.param.u32 	%r11, [_Z11prefix_sum2IiEvPT_i_param_1];
	mov.u32 	%r12, %tid.x;
	mov.u32 	%r13, %ctaid.x;
	mov.u32 	%r14, %ntid.x;
	mad.lo.s32 	%r1, %r13, %r14, %r12;
	setp.ge.s32 	%p1, %r1, %r11;
	@%p1 bra 	$L__BB1_8;
	cvta.to.global.u64 	%rd3, %rd2;
	mul.wide.s32 	%rd4, %r1, 4;
	add.s64 	%rd1, %rd3, %rd4;
	ld.global.u32 	%r16, [%rd1];
	shl.b32 	%r17, %r1, 2;
	mov.u32 	%r18, temp;
	add.s32 	%r2, %r18, %r17;
	st.shared.u32 	[%r2], %r16;
	bar.sync 	0;
	setp.lt.s32 	%p2, %r11, 2;
	mov.b32 	%r43, 0;
	@%p2 bra 	$L__BB1_7;
	mov.b32 	%r41, 0;
	mov.b32 	%r40, 1;
$L__BB1_3:
	xor.b32  	%r43, %r41, 1;
	setp.lt.s32 	%p3, %r1, %r40;
	@%p3 bra 	$L__BB1_5;
	mad.lo.s32 	%r21, %r41, %r11, %r1;
	sub.s32 	%r22, %r21, %r40;
	shl.b32 	%r23, %r22, 2;
	add.s32 	%r25, %r18, %r23;
	ld.shared.u32 	%r26, [%r25];
	shl.b32 	%r27, %r40, 2;
	add.s32 	%r28, %r25, %r27;
	ld.shared.u32 	%r29, [%r28];
	add.s32 	%r42, %r29, %r26;
	bra.uni 	$L__BB1_6;
$L__BB1_5:
	mul.lo.s32 	%r30, %r41, %r11;
	shl.b32 	%r31, %r30, 2;
	add.s32 	%r32, %r2, %r31;
	ld.shared.u32 	%r42, [%r32];
$L__BB1_6:
	mul.lo.s32 	%r33, %r43, %r11;
	shl.b32 	%r34, %r33, 2;
	add.s32 	%r35, %r2, %r34;
	st.shared.u32 	[%r35], %r42;
	bar.sync 	0;
	shl.b32 	%r40, %r40, 1;
	setp.lt.s32 	%p4, %r40, %r11;
	mov.u32 	%r41, %r43;
	@%p4 bra 	$L__BB1_3;
$L__BB1_7:
	mul.lo.s32 	%r36, %r43, %r11;
	shl.b32 	%r37, %r36, 2;
	add.s32 	%r38, %r2, %r37;
	ld.shared.u32 	%r39, [%r38];
	st.global.u32 	[%rd1], %r39;
$L__BB1_8:
	ret;

}
	// .globl	_Z5adderIiEvPT_S1_l
.visible .entry _Z5adderIiEvPT_S1_l(
	.param .u64 .ptr .align 1 _Z5adderIiEvPT_S1_l_param_0,
	.param .u64 .ptr .align 1 _Z5adderIiEvPT_S1_l_param_1,
	.param .u64 _Z5adderIiEvPT_S1_l_param_2
)
{
	.reg .pred 	%p<4>;
	.reg .b32 	%r<9>;
	.reg .b64 	%rd<11>;

	ld.param.u64 	%rd2, [_Z5adderIiEvPT_S1_l_param_0];
	ld.param.u64 	%rd3, [_Z5adderIiEvPT_S1_l_param_1];
	ld.param.u64 	%rd4, [_Z5adderIiEvPT_S1_l_param_2];
	mov.u32 	%r2, %tid.x;
	mov.u32 	%r1, %ctaid.x;
	mov.u32 	%r3, %ntid.x;
	mad.lo.s32 	%r4, %r1, %r3, %r2;
	setp.eq.s32 	%p1, %r1, 0;
	cvt.s64.s32 	%rd1, %r4;
	setp.le.s64 	%p2, %rd4, %rd1;
	or.pred  	%p3, %p1, %p2;
	@%p3 bra 	$L__BB2_2;
	cvta.to.global.u64 	%rd5, %rd3;
	cvta.to.global.u64 	%rd6, %rd2;
	add.s32 	%r5, %r1, -1;
	mul.wide.u32 	%rd7, %r5, 4;
	add.s64 	%rd8, %rd5, %rd7;
	ld.global.u32 	%r6, [%rd8];
	shl.b64 	%rd9, %rd1, 2;
	add.s64 	%rd10, %rd6, %rd9;
	ld.global.u32 	%r7, [%rd10];
	add.s32 	%r8, %r7, %r6;
	st.global.u32 	[%rd10], %r8;
$L__BB2_2:
	ret;

}


// ===== COMPILED SASS (sm_100) =====

	.target	sm_100

	.elftype	@"ET_EXEC"


//--------------------- .note.nv.tkinfo           --------------------------
	.section	.note.nv.tkinfo,"",@"SHT_NOTE"
	.sectionflags	@"SHF_NOTE_NV_TKINFO"
	.tkinfo
        /*0018*/ 	.word	0x00000002
        /*0030*/ 	.string	""
        /*0030*/ 	.string	"ptxas"
        /*0030*/ 	.string	"Cuda compilation tools, release 13.0, V13.0.88"
        /*0030*/ 	.string	"Build cuda_13.0.r13.0/compiler.36424714_0"
        /*0030*/ 	.string	"-arch sm_100 -m 64 "



//--------------------- .note.nv.cuinfo           --------------------------
	.section	.note.nv.cuinfo,"",@"SHT_NOTE"
	.sectionflags	@"SHF_NOTE_NV_CUINFO"
        /*0018*/ 	.short	0x0002
        /*001a*/ 	.short	0x0064
        /*001c*/ 	.short	0x0082
	.zero		2


//--------------------- .nv.info                  --------------------------
	.section	.nv.info,"",@"SHT_CUDA_INFO"
	.align	4


	//----- nvinfo : EIATTR_REGCOUNT
	.align		4
        /*0000*/ 	.byte	0x04, 0x2f
        /*0002*/ 	.short	(.L_1 - .L_0)
	.align		4
.L_0:
        /*0004*/ 	.word	index@(_Z11prefix_sum1IiiEvPT_PKT0_S4_lliS1_)
        /*0008*/ 	.word	0x00000010


	//----- nvinfo : EIATTR_FRAME_SIZE
	.align		4
.L_1:
        /*000c*/ 	.byte	0x04, 0x11
        /*000e*/ 	.short	(.L_3 - .L_2)
	.align		4
.L_2:
        /*0010*/ 	.word	index@(_Z11prefix_sum1IiiEvPT_PKT0_S4_lliS1_)
        /*0014*/ 	.word	0x00000000


	//----- nvinfo : EIATTR_REGCOUNT
	.align		4
.L_3:
        /*0018*/ 	.byte	0x04, 0x2f
        /*001a*/ 	.short	(.L_5 - .L_4)
	.align		4
.L_4:
        /*001c*/ 	.word	index@(_Z11prefix_sum2IiEvPT_i)
        /*0020*/ 	.word	0x0000000e


	//----- nvinfo : EIATTR_FRAME_SIZE
	.align		4
.L_5:
        /*0024*/ 	.byte	0x04, 0x11
        /*0026*/ 	.short	(.L_7 - .L_6)
	.align		4
.L_6:
        /*0028*/ 	.word	index@(_Z11prefix_sum2IiEvPT_i)
        /*002c*/ 	.word	0x00000000


	//----- nvinfo : EIATTR_REGCOUNT
	.align		4
.L_7:
        /*0030*/ 	.byte	0x04, 0x2f
        /*0032*/ 	.short	(.L_9 - .L_8)
	.align		4
.L_8:
        /*0034*/ 	.word	index@(_Z5adderIiEvPT_S1_l)
        /*0038*/ 	.word	0x0000000a


	//----- nvinfo : EIATTR_FRAME_SIZE
	.align		4
.L_9:
        /*003c*/ 	.byte	0x04, 0x11
        /*003e*/ 	.short	(.L_11 - .L_10)
	.align		4
.L_10:
        /*0040*/ 	.word	index@(_Z5adderIiEvPT_S1_l)
        /*0044*/ 	.word	0x00000000


	//----- nvinfo : EIATTR_MIN_STACK_SIZE
	.align		4
.L_11:
        /*0048*/ 	.byte	0x04, 0x12
        /*004a*/ 	.short	(.L_13 - .L_12)
	.align		4
.L_12:
        /*004c*/ 	.word	index@(_Z5adderIiEvPT_S1_l)
        /*0050*/ 	.word	0x00000000


	//----- nvinfo : EIATTR_MIN_STACK_SIZE
	.align		4
.L_13:
        /*0054*/ 	.byte	0x04, 0x12
        /*0056*/ 	.short	(.L_15 - .L_14)
	.align		4
.L_14:
        /*0058*/ 	.word	index@(_Z11prefix_sum2IiEvPT_i)
        /*005c*/ 	.word	0x00000000


	//----- nvinfo : EIATTR_MIN_STACK_SIZE
	.align		4
.L_15:
        /*0060*/ 	.byte	0x04, 0x12
        /*0062*/ 	.short	(.L_17 - .L_16)
	.align		4
.L_16:
        /*0064*/ 	.word	index@(_Z11prefix_sum1IiiEvPT_PKT0_S4_lliS1_)
        /*0068*/ 	.word	0x00000000
.L_17:


//--------------------- .nv.compat                --------------------------
	.section	.nv.compat,"",@"SHT_CUDA_COMPAT_INFO"
	.align	4
        /*0000*/ 	.byte	0x02, 0x09, 0x00, 0x00, 0x02, 0x02, 0x01, 0x00, 0x02, 0x05, 0x05, 0x00, 0x03, 0x07, 0x01, 0x01
        /*0010*/ 	.byte	0x02, 0x03, 0x00, 0x00, 0x02, 0x06, 0x01, 0x00, 0x04, 0x0b, 0x08, 0x00, 0x09, 0x00, 0x00, 0x00
        /*0020*/ 	.byte	0x00, 0x00, 0x00, 0x00


//--------------------- .nv.info._Z5adderIiEvPT_S1_l --------------------------
	.section	.nv.info._Z5adderIiEvPT_S1_l,"",@"SHT_CUDA_INFO"
	.sectionflags	@""
	.align	4


	//----- nvinfo : EIATTR_CUDA_API_VERSION
	.align		4
        /*0000*/ 	.byte	0x04, 0x37
        /*0002*/ 	.short	(.L_19 - .L_18)
.L_18:
        /*0004*/ 	.word	0x00000082


	//----- nvinfo : EIATTR_KPARAM_INFO
	.align		4
.L_19:
        /*0008*/ 	.byte	0x04, 0x17
        /*000a*/ 	.short	(.L_21 - .L_20)
.L_20:
        /*000c*/ 	.word	0x00000000
        /*0010*/ 	.short	0x0002
        /*0012*/ 	.short	0x0010
        /*0014*/ 	.byte	0x00, 0xf0, 0x21, 0x00


	//----- nvinfo : EIATTR_KPARAM_INFO
	.align		4
.L_21:
        /*0018*/ 	.byte	0x04, 0x17
        /*001a*/ 	.short	(.L_23 - .L_22)
.L_22:
        /*001c*/ 	.word	0x00000000
        /*0020*/ 	.short	0x0001
        /*0022*/ 	.short	0x0008
        /*0024*/ 	.byte	0x00, 0xf5, 0x21, 0x00


	//----- nvinfo : EIATTR_KPARAM_INFO
	.align		4
.L_23:
        /*0028*/ 	.byte	0x04, 0x17
        /*002a*/ 	.short	(.L_25 - .L_24)
.L_24:
        /*002c*/ 	.word	0x00000000
        /*0030*/ 	.short	0x0000
        /*0032*/ 	.short	0x0000
        /*0034*/ 	.byte	0x00, 0xf5, 0x21, 0x00


	//----- nvinfo : EIATTR_SPARSE_MMA_MASK
	.align		4
.L_25:
        /*0038*/ 	.byte	0x03, 0x50
        /*003a*/ 	.short	0x0000


	//----- nvinfo : EIATTR_MAXREG_COUNT
	.align		4
        /*003c*/ 	.byte	0x03, 0x1b
        /*003e*/ 	.short	0x00ff


	//----- nvinfo : EIATTR_MERCURY_ISA_VERSION
	.align		4
        /*0040*/ 	.byte	0x03, 0x5f
        /*0042*/ 	.short	0x0101


	//----- nvinfo : EIATTR_VRC_CTA_INIT_COUNT
	.align		4
        /*0044*/ 	.byte	0x02, 0x4a
	.zero		1
	.zero		1


	//----- nvinfo : EIATTR_EXIT_INSTR_OFFSETS
	.align		4
        /*0048*/ 	.byte	0x04, 0x1c
        /*004a*/ 	.short	(.L_27 - .L_26)


	//   ....[0]....
.L_26:
        /*004c*/ 	.word	0x000000a0


	//   ....[1]....
        /*0050*/ 	.word	0x00000160


	//----- nvinfo : EIATTR_CBANK_PARAM_SIZE
	.align		4
.L_27:
        /*0054*/ 	.byte	0x03, 0x19
        /*0056*/ 	.short	0x0018


	//----- nvinfo : EIATTR_PARAM_CBANK
	.align		4
        /*0058*/ 	.byte	0x04, 0x0a
        /*005a*/ 	.short	(.L_29 - .L_28)
	.align		4
.L_28:
        /*005c*/ 	.word	index@(.nv.constant0._Z5adderIiEvPT_S1_l)
        /*0060*/ 	.short	0x0380
        /*0062*/ 	.short	0x0018


	//----- nvinfo : EIATTR_SW_WAR
	.align		4
.L_29:
        /*0064*/ 	.byte	0x04, 0x36
        /*0066*/ 	.short	(.L_31 - .L_30)
.L_30:
        /*0068*/ 	.word	0x00000008
.L_31:


//--------------------- .nv.info._Z11prefix_sum2IiEvPT_i --------------------------
	.section	.nv.info._Z11prefix_sum2IiEvPT_i,"",@"SHT_CUDA_INFO"
	.sectionflags	@""
	.align	4


	//----- nvinfo : EIATTR_CUDA_API_VERSION
	.align		4
        /*0000*/ 	.byte	0x04, 0x37
        /*0002*/ 	.short	(.L_33 - .L_32)
.L_32:
        /*0004*/ 	.word	0x00000082


	//----- nvinfo : EIATTR_KPARAM_INFO
	.align		4
.L_33:
        /*0008*/ 	.byte	0x04, 0x17
        /*000a*/ 	.short	(.L_35 - .L_34)
.L_34:
        /*000c*/ 	.word	0x00000000
        /*0010*/ 	.short	0x0001
        /*0012*/ 	.short	0x0008
        /*0014*/ 	.byte	0x00, 0xf0, 0x11, 0x00


	//----- nvinfo : EIATTR_KPARAM_INFO
	.align		4
.L_35:
        /*0018*/ 	.byte	0x04, 0x17
        /*001a*/ 	.short	(.L_37 - .L_36)
.L_36:
        /*001c*/ 	.word	0x00000000
        /*0020*/ 	.short	0x0000
        /*0022*/ 	.short	0x0000
        /*0024*/ 	.byte	0x00, 0xf5, 0x21, 0x00


	//----- nvinfo : EIATTR_SPARSE_MMA_MASK
	.align		4
.L_37:
        /*0028*/ 	.byte	0x03, 0x50
        /*002a*/ 	.short	0x0000


	//----- nvinfo : EIATTR_MAXREG_COUNT
	.align		4
        /*002c*/ 	.byte	0x03, 0x1b
        /*002e*/ 	.short	0x00ff


	//----- nvinfo : EIATTR_NUM_BARRIERS
	.align		4
        /*0030*/ 	.byte	0x02, 0x4c
        /*0032*/ 	.byte	0x01
	.zero		1


	//----- nvinfo : EIATTR_MERCURY_ISA_VERSION
	.align		4
        /*0034*/ 	.byte	0x03, 0x5f
        /*0036*/ 	.short	0x0101


	//----- nvinfo : EIATTR_VRC_CTA_INIT_COUNT
	.align		4
        /*0038*/ 	.byte	0x02, 0x4a
	.zero		1
	.zero		1


	//----- nvinfo : EIATTR_EXIT_INSTR_OFFSETS
	.align		4
        /*003c*/ 	.byte	0x04, 0x1c
        /*003e*/ 	.short	(.L_39 - .L_38)


	//   ....[0]....
.L_38:
        /*0040*/ 	.word	0x00000080


	//   ....[1]....
        /*0044*/ 	.word	0x00000390


	//----- nvinfo : EIATTR_CRS_STACK_SIZE
	.align		4
.L_39:
        /*0048*/ 	.byte	0x04, 0x1e
        /*004a*/ 	.short	(.L_41 - .L_40)
.L_40:
        /*004c*/ 	.word	0x00000000


	//----- nvinfo : EIATTR_CBANK_PARAM_SIZE
	.align		4
.L_41:
        /*0050*/ 	.byte	0x03, 0x19
        /*0052*/ 	.short	0x000c


	//----- nvinfo : EIATTR_PARAM_CBANK
	.align		4
        /*0054*/ 	.byte	0x04, 0x0a
        /*0056*/ 	.short	(.L_43 - .L_42)
	.align		4
.L_42:
        /*0058*/ 	.word	index@(.nv.constant0._Z11prefix_sum2IiEvPT_i)
        /*005c*/ 	.short	0x0380
        /*005e*/ 	.short	0x000c


	//----- nvinfo : EIATTR_SW_WAR
	.align		4
.L_43:
        /*0060*/ 	.byte	0x04, 0x36
        /*0062*/ 	.short	(.L_45 - .L_44)
.L_44:
        /*0064*/ 	.word	0x00000008
.L_45:


//--------------------- .nv.info._Z11prefix_sum1IiiEvPT_PKT0_S4_lliS1_ --------------------------
	.section	.nv.info._Z11prefix_sum1IiiEvPT_PKT0_S4_lliS1_,"",@"SHT_CUDA_INFO"
	.sectionflags	@""
	.align	4


	//----- nvinfo : EIATTR_CUDA_API_VERSION
	.align		4
        /*0000*/ 	.byte	0x04, 0x37
        /*0002*/ 	.short	(.L_47 - .L_46)
.L_46:
        /*0004*/ 	.word	0x00000082


	//----- nvinfo : EIATTR_KPARAM_INFO
	.align		4
.L_47:
        /*0008*/ 	.byte	0x04, 0x17
        /*000a*/ 	.short	(.L_49 - .L_48)
.L_48:
        /*000c*/ 	.word	0x00000000
        /*0010*/ 	.short	0x0006
        /*0012*/ 	.short	0x0030
        /*0014*/ 	.byte	0x00, 0xf5, 0x21, 0x00


	//----- nvinfo : EIATTR_KPARAM_INFO
	.align		4
.L_49:
        /*0018*/ 	.byte	0x04, 0x17
        /*001a*/ 	.short	(.L_51 - .L_50)
.L_50:
        /*001c*/ 	.word	0x00000000
        /*0020*/ 	.short	0x0005
        /*0022*/ 	.short	0x0028
        /*0024*/ 	.byte	0x00, 0xf0, 0x11, 0x00


	//----- nvinfo : EIATTR_KPARAM_INFO
	.align		4
.L_51:
        /*0028*/ 	.byte	0x04, 0x17
        /*002a*/ 	.short	(.L_53 - .L_52)
.L_52:
        /*002c*/ 	.word	0x00000000
        /*0030*/ 	.short	0x0004
        /*0032*/ 	.short	0x0020
        /*0034*/ 	.byte	0x00, 0xf0, 0x21, 0x00


	//----- nvinfo : EIATTR_KPARAM_INFO
	.align		4
.L_53:
        /*0038*/ 	.byte	0x04, 0x17
        /*003a*/ 	.short	(.L_55 - .L_54)
.L_54:
        /*003c*/ 	.word	0x00000000
        /*0040*/ 	.short	0x0003
        /*0042*/ 	.short	0x0018
        /*0044*/ 	.byte	0x00, 0xf0, 0x21, 0x00


	//----- nvinfo : EIATTR_KPARAM_INFO
	.align		4
.L_55:
        /*0048*/ 	.byte	0x04, 0x17
        /*004a*/ 	.short	(.L_57 - .L_56)
.L_56:
        /*004c*/ 	.word	0x00000000
        /*0050*/ 	.short	0x0002
        /*0052*/ 	.short	0x0010
        /*0054*/ 	.byte	0x00, 0xf5, 0x21, 0x00


	//----- nvinfo : EIATTR_KPARAM_INFO
	.align		4
.L_57:
        /*0058*/ 	.byte	0x04, 0x17
        /*005a*/ 	.short	(.L_59 - .L_58)
.L_58:
        /*005c*/ 	.word	0x00000000
        /*0060*/ 	.short	0x0001
        /*0062*/ 	.short	0x0008
        /*0064*/ 	.byte	0x00, 0xf5, 0x21, 0x00


	//----- nvinfo : EIATTR_KPARAM_INFO
	.align		4
.L_59:
        /*0068*/ 	.byte	0x04, 0x17
        /*006a*/ 	.short	(.L_61 - .L_60)
.L_60:
        /*006c*/ 	.word	0x00000000
        /*0070*/ 	.short	0x0000
        /*0072*/ 	.short	0x0000
        /*0074*/ 	.byte	0x00, 0xf5, 0x21, 0x00


	//----- nvinfo : EIATTR_SPARSE_MMA_MASK
	.align		4
.L_61:
        /*0078*/ 	.byte	0x03, 0x50
        /*007a*/ 	.short	0x0000


	//----- nvinfo : EIATTR_MAXREG_COUNT
	.align		4
        /*007c*/ 	.byte	0x03, 0x1b
        /*007e*/ 	.short	0x00ff


	//----- nvinfo : EIATTR_NUM_BARRIERS
	.align		4
        /*0080*/ 	.byte	0x02, 0x4c
        /*0082*/ 	.byte	0x01
	.zero		1


	//----- nvinfo : EIATTR_MERCURY_ISA_VERSION
	.align		4
        /*0084*/ 	.byte	0x03, 0x5f
        /*0086*/ 	.short	0x0101


	//----- nvinfo : EIATTR_VRC_CTA_INIT_COUNT
	.align		4
        /*0088*/ 	.byte	0x02, 0x4a
	.zero		1
	.zero		1


	//----- nvinfo : EIATTR_EXIT_INSTR_OFFSETS
	.align		4
        /*008c*/ 	.byte	0x04, 0x1c
        /*008e*/ 	.short	(.L_63 - .L_62)


	//   ....[0]....
.L_62:
        /*0090*/ 	.word	0x00000070


	//   ....[1]....
        /*0094*/ 	.word	0x00000760


	//   ....[2]....
        /*0098*/ 	.word	0x00000780


	//   ....[3]....
        /*009c*/ 	.word	0x000007e0


	//----- nvinfo : EIATTR_CRS_STACK_SIZE
	.align		4
.L_63:
        /*00a0*/ 	.byte	0x04, 0x1e
        /*00a2*/ 	.short	(.L_65 - .L_64)
.L_64:
        /*00a4*/ 	.word	0x00000000


	//----- nvinfo : EIATTR_CBANK_PARAM_SIZE
	.align		4
.L_65:
        /*00a8*/ 	.byte	0x03, 0x19
        /*00aa*/ 	.short	0x0038


	//----- nvinfo : EIATTR_PARAM_CBANK
	.align		4
        /*00ac*/ 	.byte	0x04, 0x0a
        /*00ae*/ 	.short	(.L_67 - .L_66)
	.align		4
.L_66:
        /*00b0*/ 	.word	index@(.nv.constant0._Z11prefix_sum1IiiEvPT_PKT0_S4_lliS1_)
        /*00b4*/ 	.short	0x0380
        /*00b6*/ 	.short	0x0038


	//----- nvinfo : EIATTR_SW_WAR
	.align		4
.L_67:
        /*00b8*/ 	.byte	0x04, 0x36
        /*00ba*/ 	.short	(.L_69 - .L_68)
.L_68:
        /*00bc*/ 	.word	0x00000008
.L_69:


//--------------------- .nv.callgraph             --------------------------
	.section	.nv.callgraph,"",@"SHT_CUDA_CALLGRAPH"
	.align	4
	.sectionentsize	8
	.align		4
        /*0000*/ 	.word	0x00000000
	.align		4
        /*0004*/ 	.word	0xffffffff
	.align		4
        /*0008*/ 	.word	0x00000000
	.align		4
        /*000c*/ 	.word	0xfffffffe
	.align		4
        /*0010*/ 	.word	0x00000000
	.align		4
        /*0014*/ 	.word	0xfffffffd
	.align		4
        /*0018*/ 	.word	0x00000000
	.align		4
        /*001c*/ 	.word	0xfffffffc


//--------------------- .text._Z5adderIiEvPT_S1_l --------------------------
	.section	.text._Z5adderIiEvPT_S1_l,"ax",@progbits
	.align	128
        .global         _Z5adderIiEvPT_S1_l
        .type           _Z5adderIiEvPT_S1_l,@function
        .size           _Z5adderIiEvPT_S1_l,(.L_x_11 - _Z5adderIiEvPT_S1_l)
        .other          _Z5adderIiEvPT_S1_l,@"STO_CUDA_ENTRY STV_DEFAULT"
_Z5adderIiEvPT_S1_l:
.text._Z5adderIiEvPT_S1_l:
[----:B------:R-:W-:Y:S01]  /*0000*/  LDC R1, c[0x0][0x37c] ;  /* 0x0000df00ff017b82 */ /* 0x000fe20000000800 */
[----:B------:R-:W0:Y:S01]  /*0010*/  S2R R0, SR_TID.X ;  /* 0x0000000000007919 */ /* 0x000e220000002100 */
[----:B------:R-:W0:Y:S01]  /*0020*/  LDCU UR4, c[0x0][0x360] ;  /* 0x00006c00ff0477ac */ /* 0x000e220008000800 */
[----:B------:R-:W0:Y:S01]  /*0030*/  S2R R5, SR_CTAID.X ;  /* 0x0000000000057919 */ /* 0x000e220000002500 */
[----:B------:R-:W1:Y:S01]  /*0040*/  LDCU.64 UR6, c[0x0][0x390] ;  /* 0x00007200ff0677ac */ /* 0x000e620008000a00 */
[----:B0-----:R-:W-:-:S05]  /*0050*/  IMAD R0, R5, UR4, R0 ;  /* 0x0000000405007c24 */ /* 0x001fca000f8e0200 */
[----:B-1----:R-:W-:Y:S02]  /*0060*/  ISETP.GE.U32.AND P0, PT, R0, UR6, PT ;  /* 0x0000000600007c0c */ /* 0x002fe4000bf06070 */
[----:B------:R-:W-:-:S04]  /*0070*/  SHF.R.S32.HI R7, RZ, 0x1f, R0 ;  /* 0x0000001fff077819 */ /* 0x000fc80000011400 */
[----:B------:R-:W-:-:S04]  /*0080*/  ISETP.GE.AND.EX P0, PT, R7, UR7, PT, P0 ;  /* 0x0000000707007c0c */ /* 0x000fc8000bf06300 */
[----:B------:R-:W-:-:S13]  /*0090*/  ISETP.EQ.OR P0, PT, R5, RZ, P0 ;  /* 0x000000ff0500720c */ /* 0x000fda0000702670 */
[----:B------:R-:W-:Y:S05]  /*00a0*/  @P0 EXIT ;  /* 0x000000000000094d */ /* 0x000fea0003800000 */
[----:B------:R-:W0:Y:S01]  /*00b0*/  LDC.64 R2, c[0x0][0x388] ;  /* 0x0000e200ff027b82 */ /* 0x000e220000000a00 */
[----:B------:R-:W1:Y:S01]  /*00c0*/  LDCU.64 UR6, c[0x0][0x380] ;  /* 0x00007000ff0677ac */ /* 0x000e620008000a00 */
[----:B------:R-:W-:Y:S01]  /*00d0*/  VIADD R5, R5, 0xffffffff ;  /* 0xffffffff05057836 */ /* 0x000fe20000000000 */
[----:B------:R-:W2:Y:S01]  /*00e0*/  LDCU.64 UR4, c[0x0][0x358] ;  /* 0x00006b00ff0477ac */ /* 0x000ea20008000a00 */
[C---:B-1----:R-:W-:Y:S02]  /*00f0*/  LEA R4, P0, R0.reuse, UR6, 0x2 ;  /* 0x0000000600047c11 */ /* 0x042fe4000f8010ff */
[----:B0-----:R-:W-:Y:S02]  /*0100*/  IMAD.WIDE.U32 R2, R5, 0x4, R2 ;  /* 0x0000000405027825 */ /* 0x001fe400078e0002 */
[----:B------:R-:W-:-:S04]  /*0110*/  LEA.HI.X R5, R0, UR7, R7, 0x2, P0 ;  /* 0x0000000700057c11 */ /* 0x000fc800080f1407 */
[----:B--2---:R-:W2:Y:S04]  /*0120*/  LDG.E R2, desc[UR4][R2.64] ;  /* 0x0000000402027981 */ /* 0x004ea8000c1e1900 */
[----:B------:R-:W2:Y:S02]  /*0130*/  LDG.E R7, desc[UR4][R4.64] ;  /* 0x0000000404077981 */ /* 0x000ea4000c1e1900 */
[----:B--2---:R-:W-:-:S05]  /*0140*/  IMAD.IADD R7, R2, 0x1, R7 ;  /* 0x0000000102077824 */ /* 0x004fca00078e0207 */
[----:B------:R-:W-:Y:S01]  /*0150*/  STG.E desc[UR4][R4.64], R7 ;  /* 0x0000000704007986 */ /* 0x000fe2000c101904 */
[----:B------:R-:W-:Y:S05]  /*0160*/  EXIT ;  /* 0x000000000000794d */ /* 0x000fea0003800000 */
.L_x_0:
[----:B------:R-:W-:-:S00]  /*0170*/  BRA `(.L_x_0) ;  /* 0xfffffffc00fc7947 */ /* 0x000fc0000383ffff */
[----:B------:R-:W-:-:S00]  /*0180*/  NOP ;  /* 0x0000000000007918 */ /* 0x000fc00000000000 */
[----:B------:R-:W-:-:S00]  /*0190*/  NOP ;  /* 0x0000000000007918 */ /* 0x000fc00000000000 */
[----:B------:R-:W-:-:S00]  /*01a0*/  NOP ;  /* 0x0000000000007918 */ /* 0x000fc00000000000 */
[----:B------:R-:W-:-:S00]  /*01b0*/  NOP ;  /* 0x0000000000007918 */ /* 0x000fc00000000000 */
[----:B------:R-:W-:-:S00]  /*01c0*/  NOP ;  /* 0x0000000000007918 */ /* 0x000fc00000000000 */
[----:B------:R-:W-:-:S00]  /*01d0*/  NOP ;  /* 0x0000000000007918 */ /* 0x000fc00000000000 */
[----:B------:R-:W-:-:S00]  /*01e0*/  NOP ;  /* 0x0000000000007918 */ /* 0x000fc00000000000 */
[----:B------:R-:W-:-:S00]  /*01f0*/  NOP ;  /* 0x0000000000007918 */ /* 0x000fc00000000000 */
.L_x_11:


//--------------------- .text._Z11prefix_sum2IiEvPT_i --------------------------
	.section	.text._Z11prefix_sum2IiEvPT_i,"ax",@progbits
	.align	128
        .global         _Z11prefix_sum2IiEvPT_i
        .type           _Z11prefix_sum2IiEvPT_i,@function
        .size           _Z11prefix_sum2IiEvPT_i,(.L_x_12 - _Z11prefix_sum2IiEvPT_i)
        .other          _Z11prefix_sum2IiEvPT_i,@"STO_CUDA_ENTRY STV_DEFAULT"
_Z11prefix_sum2IiEvPT_i:
.text._Z11prefix_sum2IiEvPT_i:
[----:B------:R-:W-:Y:S01]  /*0000*/  LDC R1, c[0x0][0x37c] ;  /* 0x0000df00ff017b82 */ /* 0x000fe20000000800 */
[----:B------:R-:W0:Y:S07]  /*0010*/  S2R R5, SR_TID.X ;  /* 0x0000000000057919 */ /* 0x000e2e0000002100 */
[----:B------:R-:W0:Y:S01]  /*0020*/  S2UR UR4, SR_CTAID.X ;  /* 0x00000000000479c3 */ /* 0x000e220000002500 */
[----:B------:R-:W1:Y:S07]  /*0030*/  LDCU UR5, c[0x0][0x388] ;  /* 0x00007100ff0577ac */ /* 0x000e6e0008000800 */
[----:B------:R-:W0:Y:S01]  /*0040*/  LDC R0, c[0x0][0x360] ;  /* 0x0000d800ff007b82 */ /* 0x000e220000000800 */
[----:B-1----:R-:W-:-:S02]  /*0050*/  IMAD.U32 R11, RZ, RZ, UR5 ;  /* 0x00000005ff0b7e24 */ /* 0x002fc4000f8e00ff */
[----:B0-----:R-:W-:-:S05]  /*0060*/  IMAD R5, R0, UR4, R5 ;  /* 0x0000000400057c24 */ /* 0x001fca000f8e0205 */
[----:B------:R-:W-:-:S13]  /*0070*/  ISETP.GE.AND P0, PT, R5, R11, PT ;  /* 0x0000000b0500720c */ /* 0x000fda0003f06270 */
[----:B------:R-:W-:Y:S05]  /*0080*/  @P0 EXIT ;  /* 0x000000000000094d */ /* 0x000fea0003800000 */
[----:B------:R-:W0:Y:S01]  /*0090*/  LDC.64 R2, c[0x0][0x380] ;  /* 0x0000e000ff027b82 */ /* 0x000e220000000a00 */
[----:B------:R-:W1:Y:S01]  /*00a0*/  LDCU.64 UR6, c[0x0][0x358] ;  /* 0x00006b00ff0677ac */ /* 0x000e620008000a00 */
[----:B0-----:R-:W-:-:S05]  /*00b0*/  IMAD.WIDE R2, R5, 0x4, R2 ;  /* 0x0000000405027825 */ /* 0x001fca00078e0202 */
[----:B-1----:R-:W2:Y:S01]  /*00c0*/  LDG.E R0, desc[UR6][R2.64] ;  /* 0x0000000602007981 */ /* 0x002ea2000c1e1900 */
[----:B------:R-:W0:Y:S01]  /*00d0*/  S2UR UR5, SR_CgaCtaId ;  /* 0x00000000000579c3 */ /* 0x000e220000008800 */
[----:B------:R-:W-:Y:S01]  /*00e0*/  UMOV UR4, 0x400 ;  /* 0x0000040000047882 */ /* 0x000fe20000000000 */
[----:B------:R-:W-:Y:S01]  /*00f0*/  ISETP.GE.AND P0, PT, R11, 0x2, PT ;  /* 0x000000020b00780c */ /* 0x000fe20003f06270 */
[----:B------:R-:W-:Y:S01]  /*0100*/  IMAD.MOV.U32 R4, RZ, RZ, RZ ;  /* 0x000000ffff047224 */ /* 0x000fe200078e00ff */
[----:B0-----:R-:W-:-:S06]  /*0110*/  ULEA UR4, UR5, UR4, 0x18 ;  /* 0x0000000405047291 */ /* 0x001fcc000f8ec0ff */
[----:B------:R-:W-:-:S05]  /*0120*/  LEA R7, R5, UR4, 0x2 ;  /* 0x0000000405077c11 */ /* 0x000fca000f8e10ff */
[----:B--2---:R0:W-:Y:S01]  /*0130*/  STS [R7], R0 ;  /* 0x0000000007007388 */ /* 0x0041e20000000800 */
[----:B------:R-:W-:Y:S06]  /*0140*/  BAR.SYNC.DEFER_BLOCKING 0x0 ;  /* 0x0000000000007b1d */ /* 0x000fec0000010000 */
[----:B------:R-:W-:Y:S05]  /*0150*/  @!P0 BRA `(.L_x_1) ;  /* 0x00000000007c8947 */ /* 0x000fea0003800000 */
[----:B0-----:R-:W-:Y:S01]  /*0160*/  HFMA2 R0, -RZ, RZ, 0, 0 ;  /* 0x00000000ff007431 */ /* 0x001fe200000001ff */
[----:B------:R-:W-:Y:S01]  /*0170*/  BSSY.RECONVERGENT B0, `(.L_x_1) ;  /* 0x000001d000007945 */ /* 0x000fe20003800200 */
[----:B------:R-:W-:Y:S01]  /*0180*/  IMAD.MOV.U32 R6, RZ, RZ, 0x1 ;  /* 0x00000001ff067424 */ /* 0x000fe200078e00ff */
[----:B------:R-:W0:Y:S06]  /*0190*/  LDCU UR5, c[0x0][0x388] ;  /* 0x00007100ff0577ac */ /* 0x000e2c0008000800 */
.L_x_5:
[----:B------:R-:W-:Y:S01]  /*01a0*/  ISETP.GE.AND P0, PT, R5, R6, PT ;  /* 0x000000060500720c */ /* 0x000fe20003f06270 */
[----:B------:R-:W-:Y:S01]  /*01b0*/  BSSY.RECONVERGENT B1, `(.L_x_2) ;  /* 0x0000010000017945 */ /* 0x000fe20003800200 */
[----:B------:R-:W-:-:S11]  /*01c0*/  LOP3.LUT R4, R0, 0x1, RZ, 0x3c, !PT ;  /* 0x0000000100047812 */ /* 0x000fd600078e3cff */
[----:B-1----:R-:W-:Y:S05]  /*01d0*/  @!P0 BRA `(.L_x_3) ;  /* 0x0000000000248947 */ /* 0x002fea0003800000 */
[----:B0-----:R-:W-:-:S05]  /*01e0*/  MOV R11, UR5 ;  /* 0x00000005000b7c02 */ /* 0x001fca0008000f00 */
[----:B------:R-:W-:-:S04]  /*01f0*/  IMAD R9, R0, R11, R5 ;  /* 0x0000000b00097224 */ /* 0x000fc800078e0205 */
[----:B------:R-:W-:-:S05]  /*0200*/  IMAD.IADD R9, R9, 0x1, -R6 ;  /* 0x0000000109097824 */ /* 0x000fca00078e0a06 */
[----:B------:R-:W-:-:S04]  /*0210*/  LEA R9, R9, UR4, 0x2 ;  /* 0x0000000409097c11 */ /* 0x000fc8000f8e10ff */
[----:B------:R-:W-:Y:S02]  /*0220*/  LEA R0, R6, R9, 0x2 ;  /* 0x0000000906007211 */ /* 0x000fe400078e10ff */
[----:B------:R-:W-:Y:S04]  /*0230*/  LDS R9, [R9] ;  /* 0x0000000009097984 */ /* 0x000fe80000000800 */
[----:B------:R-:W0:Y:S02]  /*0240*/  LDS R0, [R0] ;  /* 0x0000000000007984 */ /* 0x000e240000000800 */
[----:B0-----:R-:W-:Y:S01]  /*0250*/  IMAD.IADD R8, R9, 0x1, R0 ;  /* 0x0000000109087824 */ /* 0x001fe200078e0200 */
[----:B------:R-:W-:Y:S06]  /*0260*/  BRA `(.L_x_4) ;  /* 0x0000000000107947 */ /* 0x000fec0003800000 */
.L_x_3:
[----:B0-----:R-:W-:-:S05]  /*0270*/  MOV R11, UR5 ;  /* 0x00000005000b7c02 */ /* 0x001fca0008000f00 */
[----:B------:R-:W-:-:S04]  /*0280*/  IMAD R0, R0, R11, RZ ;  /* 0x0000000b00007224 */ /* 0x000fc800078e02ff */
[----:B------:R-:W-:-:S05]  /*0290*/  IMAD R0, R0, 0x4, R7 ;  /* 0x0000000400007824 */ /* 0x000fca00078e0207 */
[----:B------:R0:W1:Y:S02]  /*02a0*/  LDS R8, [R0] ;  /* 0x0000000000087984 */ /* 0x0000640000000800 */
.L_x_4:
[----:B------:R-:W-:Y:S05]  /*02b0*/  BSYNC.RECONVERGENT B1 ;  /* 0x0000000000017941 */ /* 0x000fea0003800200 */
.L_x_2:
[----:B------:R-:W-:Y:S02]  /*02c0*/  IMAD.SHL.U32 R6, R6, 0x2, RZ ;  /* 0x0000000206067824 */ /* 0x000fe400078e00ff */
[----:B0-----:R-:W-:-:S03]  /*02d0*/  IMAD R0, R4, R11, RZ ;  /* 0x0000000b04007224 */ /* 0x001fc600078e02ff */
[----:B------:R-:W-:Y:S02]  /*02e0*/  ISETP.GE.AND P0, PT, R6, R11, PT ;  /* 0x0000000b0600720c */ /* 0x000fe40003f06270 */
[----:B------:R-:W-:Y:S02]  /*02f0*/  LEA R9, R0, R7, 0x2 ;  /* 0x0000000700097211 */ /* 0x000fe400078e10ff */
[----:B------:R-:W-:-:S03]  /*0300*/  MOV R0, R4 ;  /* 0x0000000400007202 */ /* 0x000fc60000000f00 */
[----:B-1----:R1:W-:Y:S01]  /*0310*/  STS [R9], R8 ;  /* 0x0000000809007388 */ /* 0x0023e20000000800 */
[----:B------:R-:W-:Y:S06]  /*0320*/  BAR.SYNC.DEFER_BLOCKING 0x0 ;  /* 0x0000000000007b1d */ /* 0x000fec0000010000 */
[----:B------:R-:W-:Y:S05]  /*0330*/  @!P0 BRA `(.L_x_5) ;  /* 0xfffffffc00988947 */ /* 0x000fea000383ffff */
[----:B------:R-:W-:Y:S05]  /*0340*/  BSYNC.RECONVERGENT B0 ;  /* 0x0000000000007941 */ /* 0x000fea0003800200 */
.L_x_1:
[----:B------:R-:W-:-:S05]  /*0350*/  IMAD R4, R4, R11, RZ ;  /* 0x0000000b04047224 */ /* 0x000fca00078e02ff */
[----:B------:R-:W-:-:S05]  /*0360*/  LEA R4, R4, R7, 0x2 ;  /* 0x0000000704047211 */ /* 0x000fca00078e10ff */
[----:B------:R-:W2:Y:S04]  /*0370*/  LDS R5, [R4] ;  /* 0x0000000004057984 */ /* 0x000ea80000000800 */
[----:B--2---:R-:W-:Y:S01]  /*0380*/  STG.E desc[UR6][R2.64], R5 ;  /* 0x0000000502007986 */ /* 0x004fe2000c101906 */
[----:B------:R-:W-:Y:S05]  /*0390*/  EXIT ;  /* 0x000000000000794d */ /* 0x000fea0003800000 */
.L_x_6:
        /* <DEDUP_REMOVED lines=14> */
.L_x_12:


//--------------------- .text._Z11prefix_sum1IiiEvPT_PKT0_S4_lliS1_ --------------------------
	.section	.text._Z11prefix_sum1IiiEvPT_PKT0_S4_lliS1_,"ax",@progbits
	.align	128
        .global         _Z11prefix_sum1IiiEvPT_PKT0_S4_lliS1_
        .type           _Z11prefix_sum1IiiEvPT_PKT0_S4_lliS1_,@function
        .size           _Z11prefix_sum1IiiEvPT_PKT0_S4_lliS1_,(.L_x_13 - _Z11prefix_sum1IiiEvPT_PKT0_S4_lliS1_)
        .other          _Z11prefix_sum1IiiEvPT_PKT0_S4_lliS1_,@"STO_CUDA_ENTRY STV_DEFAULT"
_Z11prefix_sum1IiiEvPT_PKT0_S4_lliS1_:
.text._Z11prefix_sum1IiiEvPT_PKT0_S4_lliS1_:
[----:B------:R-:W-:Y:S01]  /*0000*/  LDC R1, c[0x0][0x37c] ;  /* 0x0000df00ff017b82 */ /* 0x000fe20000000800 */
[----:B------:R-:W0:Y:S01]  /*0010*/  S2R R5, SR_TID.X ;  /* 0x0000000000057919 */ /* 0x000e220000002100 */
[----:B------:R-:W0:Y:S01]  /*0020*/  LDCU UR4, c[0x0][0x360] ;  /* 0x00006c00ff0477ac */ /* 0x000e220008000800 */
[----:B------:R-:W0:Y:S01]  /*0030*/  S2R R0, SR_CTAID.X ;  /* 0x0000000000007919 */ /* 0x000e220000002500 */
[----:B------:R-:W1:Y:S01]  /*0040*/  LDCU UR8, c[0x0][0x3a8] ;  /* 0x00007500ff0877ac */ /* 0x000e620008000800 */
[----:B0-----:R-:W-:-:S05]  /*0050*/  IMAD R3, R0, UR4, R5 ;  /* 0x0000000400037c24 */ /* 0x001fca000f8e0205 */
[----:B-1----:R-:W-:-:S13]  /*0060*/  ISETP.GE.AND P0, PT, R3, UR8, PT ;  /* 0x0000000803007c0c */ /* 0x002fda000bf06270 */
[----:B------:R-:W-:Y:S05]  /*0070*/  @P0 EXIT ;  /* 0x000000000000094d */ /* 0x000fea0003800000 */
[----:B------:R-:W-:Y:S01]  /*0080*/  ISETP.NE.AND P0, PT, R3, RZ, PT ;  /* 0x000000ff0300720c */ /* 0x000fe20003f05270 */
[----:B------:R-:W0:Y:S01]  /*0090*/  LDC.64 R6, c[0x0][0x398] ;  /* 0x0000e600ff067b82 */ /* 0x000e220000000a00 */
[----:B------:R-:W1:Y:S07]  /*00a0*/  LDCU.64 UR6, c[0x0][0x358] ;  /* 0x00006b00ff0677ac */ /* 0x000e6e0008000a00 */
[----:B------:R-:W2:Y:S04]  /*00b0*/  LDC.64 R12, c[0x0][0x390] ;  /* 0x0000e400ff0c7b82 */ /* 0x000ea80000000a00 */
[----:B------:R-:W-:-:S04]  /*00c0*/  @P0 SHF.R.S32.HI R2, RZ, 0x1f, R3 ;  /* 0x0000001fff020819 */ /* 0x000fc80000011403 */
[----:B------:R-:W3:Y:S08]  /*00d0*/  @P0 LDC.64 R10, c[0x0][0x3a0] ;  /* 0x0000e800ff0a0b82 */ /* 0x000ef00000000a00 */
[----:B------:R-:W4:Y:S01]  /*00e0*/  @P0 LDC.64 R8, c[0x0][0x388] ;  /* 0x0000e200ff080b82 */ /* 0x000f220000000a00 */
[----:B0-----:R-:W-:-:S05]  /*00f0*/  @P0 IADD3 R4, P1, PT, R3, R6, RZ ;  /* 0x0000000603040210 */ /* 0x001fca0007f3e0ff */
[----:B------:R-:W-:Y:S01]  /*0100*/  @P0 IMAD.X R7, R2, 0x1, R7, P1 ;  /* 0x0000000102070824 */ /* 0x000fe200008e0607 */
[----:B---3--:R-:W-:-:S05]  /*0110*/  @P0 IADD3 R10, P2, PT, R3, R10, RZ ;  /* 0x0000000a030a0210 */ /* 0x008fca0007f5e0ff */
[----:B------:R-:W-:Y:S01]  /*0120*/  @P0 IMAD.X R2, R2, 0x1, R11, P2 ;  /* 0x0000000102020824 */ /* 0x000fe200010e060b */
[----:B--2---:R-:W-:Y:S02]  /*0130*/  @P0 LEA R6, P2, R10, R12, 0x2 ;  /* 0x0000000c0a060211 */ /* 0x004fe400078410ff */
[----:B----4-:R-:W-:-:S04]  /*0140*/  @P0 LEA R8, P1, R4, R8, 0x2 ;  /* 0x0000000804080211 */ /* 0x010fc800078210ff */
[----:B------:R-:W-:Y:S02]  /*0150*/  @P0 LEA.HI.X R9, R4, R9, R7, 0x2, P1 ;  /* 0x0000000904090211 */ /* 0x000fe400008f1407 */
[----:B------:R-:W-:-:S04]  /*0160*/  @P0 LEA.HI.X R7, R10, R13, R2, 0x2, P2 ;  /* 0x0000000d0a070211 */ /* 0x000fc800010f1402 */
[----:B-1----:R-:W2:Y:S04]  /*0170*/  @P0 LDG.E R9, desc[UR6][R8.64+-0x4] ;  /* 0xfffffc0608090981 */ /* 0x002ea8000c1e1900 */
[----:B------:R-:W2:Y:S01]  /*0180*/  @P0 LDG.E R6, desc[UR6][R6.64+-0x4] ;  /* 0xfffffc0606060981 */ /* 0x000ea2000c1e1900 */
[----:B------:R-:W0:Y:S01]  /*0190*/  S2UR UR5, SR_CgaCtaId ;  /* 0x00000000000579c3 */ /* 0x000e220000008800 */
[----:B------:R-:W-:Y:S01]  /*01a0*/  UMOV UR4, 0x400 ;  /* 0x0000040000047882 */ /* 0x000fe20000000000 */
[----:B------:R-:W-:Y:S01]  /*01b0*/  IMAD.MOV.U32 R11, RZ, RZ, RZ ;  /* 0x000000ffff0b7224 */ /* 0x000fe200078e00ff */
[----:B------:R-:W-:Y:S01]  /*01c0*/  ISETP.NE.AND P1, PT, R5, RZ, PT ;  /* 0x000000ff0500720c */ /* 0x000fe20003f25270 */
[----:B------:R-:W-:Y:S01]  /*01d0*/  BSSY.RECONVERGENT B0, `(.L_x_7) ;  /* 0x000005c000007945 */ /* 0x000fe20003800200 */
[----:B0-----:R-:W-:-:S06]  /*01e0*/  ULEA UR4, UR5, UR4, 0x18 ;  /* 0x0000000405047291 */ /* 0x001fcc000f8ec0ff */
[C---:B------:R-:W-:Y:S01]  /*01f0*/  LEA R2, R5.reuse, UR4, 0x2 ;  /* 0x0000000405027c11 */ /* 0x040fe2000f8e10ff */
[----:B--2---:R-:W-:Y:S01]  /*0200*/  @P0 IMAD.IADD R11, R6, 0x1, -R9 ;  /* 0x00000001060b0824 */ /* 0x004fe200078e0a09 */
[----:B------:R-:W-:-:S04]  /*0210*/  ISETP.GE.U32.AND P0, PT, R5, 0x2, PT ;  /* 0x000000020500780c */ /* 0x000fc80003f06070 */
[----:B------:R-:W-:Y:S01]  /*0220*/  STS [R2], R11 ;  /* 0x0000000b02007388 */ /* 0x000fe20000000800 */
[----:B------:R-:W-:Y:S06]  /*0230*/  BAR.SYNC.DEFER_BLOCKING 0x0 ;  /* 0x0000000000007b1d */ /* 0x000fec0000010000 */
[----:B------:R-:W-:Y:S04]  /*0240*/  @P1 LDS R4, [R2+-0x4] ;  /* 0xfffffc0002041984 */ /* 0x000fe80000000800 */
[----:B------:R-:W0:Y:S02]  /*0250*/  @P1 LDS R7, [R2] ;  /* 0x0000000002071984 */ /* 0x000e240000000800 */
[----:B0-----:R-:W-:-:S06]  /*0260*/  @P1 IMAD.IADD R7, R4, 0x1, R7 ;  /* 0x0000000104071824 */ /* 0x001fcc00078e0207 */
[----:B------:R-:W0:Y:S04]  /*0270*/  @!P1 LDS R7, [UR4] ;  /* 0x00000004ff079984 */ /* 0x000e280008000800 */
[----:B0-----:R-:W-:Y:S01]  /*0280*/  STS [R2+0x1000], R7 ;  /* 0x0010000702007388 */ /* 0x001fe20000000800 */
[----:B------:R-:W-:Y:S06]  /*0290*/  BAR.SYNC.DEFER_BLOCKING 0x0 ;  /* 0x0000000000007b1d */ /* 0x000fec0000010000 */
[----:B------:R-:W-:Y:S04]  /*02a0*/  @P0 LDS R4, [R2+0xff8] ;  /* 0x000ff80002040984 */ /* 0x000fe80000000800 */
[----:B------:R-:W0:Y:S02]  /*02b0*/  @P0 LDS R9, [R2+0x1000] ;  /* 0x0010000002090984 */ /* 0x000e240000000800 */
[----:B0-----:R-:W-:-:S06]  /*02c0*/  @P0 IMAD.IADD R9, R4, 0x1, R9 ;  /* 0x0000000104090824 */ /* 0x001fcc00078e0209 */
[----:B------:R-:W0:Y:S01]  /*02d0*/  @!P0 LDS R9, [R2+0x1000] ;  /* 0x0010000002098984 */ /* 0x000e220000000800 */
[----:B------:R-:W-:-:S03]  /*02e0*/  ISETP.GE.U32.AND P0, PT, R5, 0x4, PT ;  /* 0x000000040500780c */ /* 0x000fc60003f06070 */
[----:B0-----:R-:W-:Y:S01]  /*02f0*/  STS [R2], R9 ;  /* 0x0000000902007388 */ /* 0x001fe20000000800 */
[----:B------:R-:W-:Y:S09]  /*0300*/  BAR.SYNC.DEFER_BLOCKING 0x0 ;  /* 0x0000000000007b1d */ /* 0x000ff20000010000 */
[----:B------:R-:W-:Y:S04]  /*0310*/  @P0 LDS R4, [R2+-0x10] ;  /* 0xfffff00002040984 */ /* 0x000fe80000000800 */
[----:B------:R-:W0:Y:S02]  /*0320*/  @P0 LDS R11, [R2] ;  /* 0x00000000020b0984 */ /* 0x000e240000000800 */
[----:B0-----:R-:W-:-:S06]  /*0330*/  @P0 IMAD.IADD R11, R4, 0x1, R11 ;  /* 0x00000001040b0824 */ /* 0x001fcc00078e020b */
[----:B------:R-:W0:Y:S01]  /*0340*/  @!P0 LDS R11, [R2] ;  /* 0x00000000020b8984 */ /* 0x000e220000000800 */
[----:B------:R-:W-:-:S03]  /*0350*/  ISETP.GE.U32.AND P0, PT, R5, 0x8, PT ;  /* 0x000000080500780c */ /* 0x000fc60003f06070 */
[----:B0-----:R-:W-:Y:S01]  /*0360*/  STS [R2+0x1000], R11 ;  /* 0x0010000b02007388 */ /* 0x001fe20000000800 */
[----:B------:R-:W-:Y:S09]  /*0370*/  BAR.SYNC.DEFER_BLOCKING 0x0 ;  /* 0x0000000000007b1d */ /* 0x000ff20000010000 */
        /* <DEDUP_REMOVED lines=44> */
[----:B0-----:R-:W-:-:S02]  /*0640*/  @P0 IMAD.IADD R7, R4, 0x1, R5 ;  /* 0x0000000104070824 */ /* 0x001fc400078e0205 */
[----:B------:R-:W0:Y:S04]  /*0650*/  LDC.64 R4, c[0x0][0x380] ;  /* 0x0000e000ff047b82 */ /* 0x000e280000000a00 */
[----:B------:R-:W1:Y:S01]  /*0660*/  @!P0 LDS R7, [R2+0x1000] ;  /* 0x0010000002078984 */ /* 0x000e620000000800 */
[C---:B------:R-:W-:Y:S01]  /*0670*/  ISETP.NE.AND P0, PT, R3.reuse, 0x3ff, PT ;  /* 0x000003ff0300780c */ /* 0x040fe20003f05270 */
[----:B0-----:R-:W-:Y:S02]  /*0680*/  IMAD.WIDE R4, R3, 0x4, R4 ;  /* 0x0000000403047825 */ /* 0x001fe400078e0204 */
[----:B-1----:R-:W-:Y:S01]  /*0690*/  STS [R2], R7 ;  /* 0x0000000702007388 */ /* 0x002fe20000000800 */
[----:B------:R-:W-:Y:S06]  /*06a0*/  BAR.SYNC.DEFER_BLOCKING 0x0 ;  /* 0x0000000000007b1d */ /* 0x000fec0000010000 */
[----:B------:R-:W0:Y:S04]  /*06b0*/  LDS R9, [R2] ;  /* 0x0000000002097984 */ /* 0x000e280000000800 */
[----:B0-----:R0:W-:Y:S01]  /*06c0*/  STG.E desc[UR6][R4.64], R9 ;  /* 0x0000000904007986 */ /* 0x0011e2000c101906 */
[----:B------:R-:W-:Y:S06]  /*06d0*/  BAR.SYNC.DEFER_BLOCKING 0x0 ;  /* 0x0000000000007b1d */ /* 0x000fec0000010000 */
[----:B------:R-:W-:Y:S05]  /*06e0*/  @!P0 BRA `(.L_x_8) ;  /* 0x0000000000288947 */ /* 0x000fea0003800000 */
[----:B------:R-:W-:Y:S01]  /*06f0*/  ISETP.NE.AND P0, PT, R0, RZ, PT ;  /* 0x000000ff0000720c */ /* 0x000fe20003f05270 */
[----:B------:R-:W-:-:S12]  /*0700*/  UIADD3 UR4, UPT, UPT, UR8, -0x1, URZ ;  /* 0xffffffff08047890 */ /* 0x000fd8000fffe0ff */
[----:B------:R-:W-:Y:S05]  /*0710*/  @!P0 BRA `(.L_x_9) ;  /* 0x0000000000148947 */ /* 0x000fea0003800000 */
[----:B------:R-:W-:Y:S02]  /*0720*/  ISETP.NE.AND P0, PT, R3, UR4, PT ;  /* 0x0000000403007c0c */ /* 0x000fe4000bf05270 */
[----:B------:R-:W-:-:S04]  /*0730*/  LEA R2, R0, 0x3ff, 0xa ;  /* 0x000003ff00027811 */ /* 0x000fc800078e50ff */
[----:B------:R-:W-:-:S13]  /*0740*/  ISETP.EQ.OR P0, PT, R3, R2, !P0 ;  /* 0x000000020300720c */ /* 0x000fda0004702670 */
[----:B------:R-:W-:Y:S05]  /*0750*/  @P0 BRA `(.L_x_8) ;  /* 0x00000000000c0947 */ /* 0x000fea0003800000 */
[----:B------:R-:W-:Y:S05]  /*0760*/  EXIT ;  /* 0x000000000000794d */ /* 0x000fea0003800000 */
.L_x_9:
[----:B------:R-:W-:-:S13]  /*0770*/  ISETP.NE.AND P0, PT, R3, UR4, PT ;  /* 0x0000000403007c0c */ /* 0x000fda000bf05270 */
[----:B------:R-:W-:Y:S05]  /*0780*/  @P0 EXIT ;  /* 0x000000000000094d */ /* 0x000fea0003800000 */
.L_x_8:
[----:B------:R-:W-:Y:S05]  /*0790*/  BSYNC.RECONVERGENT B0 ;  /* 0x0000000000007941 */ /* 0x000fea0003800200 */
.L_x_7:
[----:B0-----:R-:W2:Y:S01]  /*07a0*/  LDG.E R5, desc[UR6][R4.64] ;  /* 0x0000000604057981 */ /* 0x001ea2000c1e1900 */
[----:B------:R-:W0:Y:S02]  /*07b0*/  LDC.64 R2, c[0x0][0x3b0] ;  /* 0x0000ec00ff027b82 */ /* 0x000e240000000a00 */
[----:B0-----:R-:W-:-:S05]  /*07c0*/  IMAD.WIDE.U32 R2, R0, 0x4, R2 ;  /* 0x0000000400027825 */ /* 0x001fca00078e0002 */
[----:B--2---:R-:W-:Y:S01]  /*07d0*/  STG.E desc[UR6][R2.64], R5 ;  /* 0x0000000502007986 */ /* 0x004fe2000c101906 */
[----:B------:R-:W-:Y:S05]  /*07e0*/  EXIT ;  /* 0x000000000000794d */ /* 0x000fea0003800000 */
.L_x_10:
        /* <DEDUP_REMOVED lines=9> */
.L_x_13:


//--------------------- .nv.shared._Z5adderIiEvPT_S1_l --------------------------
	.section	.nv.shared._Z5adderIiEvPT_S1_l,"aw",@nobits
	.sectionflags	@""
	.align	16
	.zero		1024


//--------------------- .nv.shared.reserved.0     --------------------------
	.section	.nv.shared.reserved.0,"aw",@nobits
	.weak		__nv_reservedSMEM_offset_0_alias
	.size		__nv_reservedSMEM_offset_0_alias, 0, 64
	.other		__nv_reservedSMEM_offset_0_alias,@"STO_CUDA_RESERVED_SHARED STV_DEFAULT"
__nv_reservedSMEM_offset_0_alias:
	.zero		0
	.zero		64


//--------------------- .nv.shared._Z11prefix_sum2IiEvPT_i --------------------------
	.section	.nv.shared._Z11prefix_sum2IiEvPT_i,"aw",@nobits
	.sectionflags	@""
	.align	16
	.zero		1024


//--------------------- .nv.shared._Z11prefix_sum1IiiEvPT_PKT0_S4_lliS1_ --------------------------
	.section	.nv.shared._Z11prefix_sum1IiiEvPT_PKT0_S4_lliS1_,"aw",@nobits
	.sectionflags	@""
	.align	16
	.zero		1024


//--------------------- .nv.constant0._Z5adderIiEvPT_S1_l --------------------------
	.section	.nv.constant0._Z5adderIiEvPT_S1_l,"a",@progbits
	.sectionflags	@""
	.align	4
.nv.constant0._Z5adderIiEvPT_S1_l:
	.zero		920


//--------------------- .nv.constant0._Z11prefix_sum2IiEvPT_i --------------------------
	.section	.nv.constant0._Z11prefix_sum2IiEvPT_i,"a",@progbits
	.sectionflags	@""
	.align	4
.nv.constant0._Z11prefix_sum2IiEvPT_i:
	.zero		908


//--------------------- .nv.constant0._Z11prefix_sum1IiiEvPT_PKT0_S4_lliS1_ --------------------------
	.section	.nv.constant0._Z11prefix_sum1IiiEvPT_PKT0_S4_lliS1_,"a",@progbits
	.sectionflags	@""
	.align	4
.nv.constant0._Z11prefix_sum1IiiEvPT_PKT0_S4_lliS1_:
	.zero		952


//--------------------- SYMBOLS --------------------------

	.type		.nv.reservedSmem.offset0,@object
	.size		.nv.reservedSmem.offset0,0x4
	.type		.nv.reservedSmem.cap,@object
	.size		.nv.reservedSmem.cap,0x4
